//
// Generated by NVIDIA NVVM Compiler
//
// Compiler Build ID: CL-36424714
// Cuda compilation tools, release 13.0, V13.0.88
// Based on NVVM 20.0.0
//

.version 9.0
.target sm_100
.address_size 64

	// .globl	_Z19multiply_matrix_gpuPdS_S_i

.visible .entry _Z19multiply_matrix_gpuPdS_S_i(
	.param .u64 .ptr .align 1 _Z19multiply_matrix_gpuPdS_S_i_param_0,
	.param .u64 .ptr .align 1 _Z19multiply_matrix_gpuPdS_S_i_param_1,
	.param .u64 .ptr .align 1 _Z19multiply_matrix_gpuPdS_S_i_param_2,
	.param .u32 _Z19multiply_matrix_gpuPdS_S_i_param_3
)
{
	.reg .pred 	%p<10>;
	.reg .b32 	%r<41>;
	.reg .b64 	%rd<67>;
	.reg .b64 	%fd<67>;

	ld.param.u64 	%rd14, [_Z19multiply_matrix_gpuPdS_S_i_param_0];
	ld.param.u64 	%rd15, [_Z19multiply_matrix_gpuPdS_S_i_param_1];
	ld.param.u32 	%r17, [_Z19multiply_matrix_gpuPdS_S_i_param_3];
	cvta.to.global.u64 	%rd1, %rd15;
	cvta.to.global.u64 	%rd2, %rd14;
	mov.u32 	%r18, %ctaid.y;
	mov.u32 	%r19, %ntid.y;
	mov.u32 	%r20, %tid.y;
	mad.lo.s32 	%r1, %r18, %r19, %r20;
	mov.u32 	%r21, %ctaid.x;
	mov.u32 	%r22, %ntid.x;
	mov.u32 	%r23, %tid.x;
	mad.lo.s32 	%r2, %r21, %r22, %r23;
	max.s32 	%r24, %r1, %r2;
	setp.ge.s32 	%p1, %r24, %r17;
	@%p1 bra 	$L__BB0_13;
	mul.lo.s32 	%r3, %r17, %r1;
	and.b32  	%r4, %r17, 7;
	setp.lt.u32 	%p2, %r17, 8;
	mov.f64 	%fd66, 0d0000000000000000;
	mov.b32 	%r39, 0;
	@%p2 bra 	$L__BB0_4;
	and.b32  	%r26, %r17, 2147483640;
	neg.s32 	%r37, %r26;
	mul.wide.s32 	%rd16, %r17, 8;
	add.s64 	%rd3, %rd1, %rd16;
	mul.wide.s32 	%rd17, %r17, 16;
	add.s64 	%rd4, %rd1, %rd17;
	mul.wide.s32 	%rd18, %r17, 24;
	add.s64 	%rd5, %rd1, %rd18;
	mul.wide.s32 	%rd19, %r17, 32;
	add.s64 	%rd6, %rd1, %rd19;
	mul.wide.s32 	%rd20, %r17, 40;
	add.s64 	%rd7, %rd1, %rd20;
	mul.wide.s32 	%rd21, %r17, 48;
	add.s64 	%rd8, %rd1, %rd21;
	mul.wide.s32 	%rd22, %r17, 56;
	add.s64 	%rd9, %rd1, %rd22;
	mul.wide.u32 	%rd23, %r3, 8;
	add.s64 	%rd24, %rd23, %rd2;
	add.s64 	%rd66, %rd24, 32;
	mov.f64 	%fd66, 0d0000000000000000;
	mov.u32 	%r36, %r2;
$L__BB0_3:
	.pragma "nounroll";
	and.b32  	%r39, %r17, 2147483640;
	mul.wide.s32 	%rd25, %r36, 8;
	add.s64 	%rd26, %rd3, %rd25;
	add.s64 	%rd27, %rd4, %rd25;
	add.s64 	%rd28, %rd5, %rd25;
	add.s64 	%rd29, %rd6, %rd25;
	add.s64 	%rd30, %rd7, %rd25;
	add.s64 	%rd31, %rd8, %rd25;
	add.s64 	%rd32, %rd9, %rd25;
	add.s64 	%rd33, %rd1, %rd25;
	ld.global.f64 	%fd16, [%rd66+-32];
	ld.global.f64 	%fd17, [%rd33];
	fma.rn.f64 	%fd18, %fd16, %fd17, %fd66;
	ld.global.f64 	%fd19, [%rd66+-24];
	ld.global.f64 	%fd20, [%rd26];
	fma.rn.f64 	%fd21, %fd19, %fd20, %fd18;
	ld.global.f64 	%fd22, [%rd66+-16];
	ld.global.f64 	%fd23, [%rd27];
	fma.rn.f64 	%fd24, %fd22, %fd23, %fd21;
	ld.global.f64 	%fd25, [%rd66+-8];
	ld.global.f64 	%fd26, [%rd28];
	fma.rn.f64 	%fd27, %fd25, %fd26, %fd24;
	ld.global.f64 	%fd28, [%rd66];
	ld.global.f64 	%fd29, [%rd29];
	fma.rn.f64 	%fd30, %fd28, %fd29, %fd27;
	ld.global.f64 	%fd31, [%rd66+8];
	ld.global.f64 	%fd32, [%rd30];
	fma.rn.f64 	%fd33, %fd31, %fd32, %fd30;
	ld.global.f64 	%fd34, [%rd66+16];
	ld.global.f64 	%fd35, [%rd31];
	fma.rn.f64 	%fd36, %fd34, %fd35, %fd33;
	ld.global.f64 	%fd37, [%rd66+24];
	ld.global.f64 	%fd38, [%rd32];
	fma.rn.f64 	%fd66, %fd37, %fd38, %fd36;
	add.s32 	%r37, %r37, 8;
	shl.b32 	%r27, %r17, 3;
	add.s32 	%r36, %r36, %r27;
	add.s64 	%rd66, %rd66, 64;
	setp.ne.s32 	%p3, %r37, 0;
	@%p3 bra 	$L__BB0_3;
$L__BB0_4:
	setp.eq.s32 	%p4, %r4, 0;
	@%p4 bra 	$L__BB0_12;
	and.b32  	%r12, %r17, 3;
	setp.lt.u32 	%p5, %r4, 4;
	@%p5 bra 	$L__BB0_7;
	add.s32 	%r28, %r39, %r3;
	mul.wide.u32 	%rd34, %r28, 8;
	add.s64 	%rd35, %rd2, %rd34;
	ld.global.f64 	%fd40, [%rd35];
	mad.lo.s32 	%r29, %r39, %r17, %r2;
	mul.wide.s32 	%rd36, %r29, 8;
	add.s64 	%rd37, %rd1, %rd36;
	ld.global.f64 	%fd41, [%rd37];
	fma.rn.f64 	%fd42, %fd40, %fd41, %fd66;
	cvt.u64.u32 	%rd38, %r3;
	cvt.u64.u32 	%rd39, %r39;
	add.s64 	%rd40, %rd39, %rd38;
	shl.b64 	%rd41, %rd40, 3;
	add.s64 	%rd42, %rd2, %rd41;
	ld.global.f64 	%fd43, [%rd42+8];
	mul.wide.s32 	%rd43, %r17, 8;
	add.s64 	%rd44, %rd37, %rd43;
	ld.global.f64 	%fd44, [%rd44];
	fma.rn.f64 	%fd45, %fd43, %fd44, %fd42;
	ld.global.f64 	%fd46, [%rd42+16];
	add.s64 	%rd45, %rd44, %rd43;
	ld.global.f64 	%fd47, [%rd45];
	fma.rn.f64 	%fd48, %fd46, %fd47, %fd45;
	ld.global.f64 	%fd49, [%rd42+24];
	add.s64 	%rd46, %rd45, %rd43;
	ld.global.f64 	%fd50, [%rd46];
	fma.rn.f64 	%fd66, %fd49, %fd50, %fd48;
	add.s32 	%r39, %r39, 4;
$L__BB0_7:
	setp.eq.s32 	%p6, %r12, 0;
	@%p6 bra 	$L__BB0_12;
	setp.eq.s32 	%p7, %r12, 1;
	@%p7 bra 	$L__BB0_10;
	add.s32 	%r30, %r39, %r3;
	mul.wide.u32 	%rd47, %r30, 8;
	add.s64 	%rd48, %rd2, %rd47;
	ld.global.f64 	%fd52, [%rd48];
	mad.lo.s32 	%r31, %r39, %r17, %r2;
	mul.wide.s32 	%rd49, %r31, 8;
	add.s64 	%rd50, %rd1, %rd49;
	ld.global.f64 	%fd53, [%rd50];
	fma.rn.f64 	%fd54, %fd52, %fd53, %fd66;
	cvt.u64.u32 	%rd51, %r3;
	cvt.u64.u32 	%rd52, %r39;
	add.s64 	%rd53, %rd52, %rd51;
	shl.b64 	%rd54, %rd53, 3;
	add.s64 	%rd55, %rd2, %rd54;
	ld.global.f64 	%fd55, [%rd55+8];
	mul.wide.s32 	%rd56, %r17, 8;
	add.s64 	%rd57, %rd50, %rd56;
	ld.global.f64 	%fd56, [%rd57];
	fma.rn.f64 	%fd66, %fd55, %fd56, %fd54;
	add.s32 	%r39, %r39, 2;
$L__BB0_10:
	and.b32  	%r32, %r17, 1;
	setp.eq.b32 	%p8, %r32, 1;
	not.pred 	%p9, %p8;
	@%p9 bra 	$L__BB0_12;
	add.s32 	%r33, %r39, %r3;
	mul.wide.u32 	%rd58, %r33, 8;
	add.s64 	%rd59, %rd2, %rd58;
	ld.global.f64 	%fd57, [%rd59];
	mad.lo.s32 	%r34, %r39, %r17, %r2;
	mul.wide.s32 	%rd60, %r34, 8;
	add.s64 	%rd61, %rd1, %rd60;
	ld.global.f64 	%fd58, [%rd61];
	fma.rn.f64 	%fd66, %fd57, %fd58, %fd66;
$L__BB0_12:
	ld.param.u64 	%rd65, [_Z19multiply_matrix_gpuPdS_S_i_param_2];
	add.s32 	%r35, %r3, %r2;
	cvta.to.global.u64 	%rd62, %rd65;
	mul.wide.s32 	%rd63, %r35, 8;
	add.s64 	%rd64, %rd62, %rd63;
	st.global.f64 	[%rd64], %fd66;
$L__BB0_13:
	ret;

}


// ===== COMPILED SASS (sm_100) =====

	.target	sm_100

	.elftype	@"ET_EXEC"


//--------------------- .note.nv.tkinfo           --------------------------
	.section	.note.nv.tkinfo,"",@"SHT_NOTE"
	.sectionflags	@"SHF_NOTE_NV_TKINFO"
	.tkinfo
        /*0018*/ 	.word	0x00000002
        /*0030*/ 	.string	""
        /*0030*/ 	.string	"ptxas"
        /*0030*/ 	.string	"Cuda compilation tools, release 13.0, V13.0.88"
        /*0030*/ 	.string	"Build cuda_13.0.r13.0/compiler.36424714_0"
        /*0030*/ 	.string	"-arch sm_100 -m 64 "



//--------------------- .note.nv.cuinfo           --------------------------
	.section	.note.nv.cuinfo,"",@"SHT_NOTE"
	.sectionflags	@"SHF_NOTE_NV_CUINFO"
        /*0018*/ 	.short	0x0002
        /*001a*/ 	.short	0x0064
        /*001c*/ 	.short	0x0082
	.zero		2


//--------------------- .nv.info                  --------------------------
	.section	.nv.info,"",@"SHT_CUDA_INFO"
	.align	4


	//----- nvinfo : EIATTR_REGCOUNT
	.align		4
        /*0000*/ 	.byte	0x04, 0x2f
        /*0002*/ 	.short	(.L_1 - .L_0)
	.align		4
.L_0:
        /*0004*/ 	.word	index@(_Z19multiply_matrix_gpuPdS_S_i)
        /*0008*/ 	.word	0x0000001e


	//----- nvinfo : EIATTR_FRAME_SIZE
	.align		4
.L_1:
        /*000c*/ 	.byte	0x04, 0x11
        /*000e*/ 	.short	(.L_3 - .L_2)
	.align		4
.L_2:
        /*0010*/ 	.word	index@(_Z19multiply_matrix_gpuPdS_S_i)
        /*0014*/ 	.word	0x00000000


	//----- nvinfo : EIATTR_MIN_STACK_SIZE
	.align		4
.L_3:
        /*0018*/ 	.byte	0x04, 0x12
        /*001a*/ 	.short	(.L_5 - .L_4)
	.align		4
.L_4:
        /*001c*/ 	.word	index@(_Z19multiply_matrix_gpuPdS_S_i)
        /*0020*/ 	.word	0x00000000
.L_5:


//--------------------- .nv.compat                --------------------------
	.section	.nv.compat,"",@"SHT_CUDA_COMPAT_INFO"
	.align	4
        /*0000*/ 	.byte	0x02, 0x09, 0x00, 0x00, 0x02, 0x02, 0x01, 0x00, 0x02, 0x05, 0x05, 0x00, 0x03, 0x07, 0x01, 0x01
        /*0010*/ 	.byte	0x02, 0x03, 0x00, 0x00, 0x02, 0x06, 0x01, 0x00, 0x04, 0x0b, 0x08, 0x00, 0x01, 0x00, 0x00, 0x00
        /*0020*/ 	.byte	0x00, 0x00, 0x00, 0x00


//--------------------- .nv.info._Z19multiply_matrix_gpuPdS_S_i --------------------------
	.section	.nv.info._Z19multiply_matrix_gpuPdS_S_i,"",@"SHT_CUDA_INFO"
	.sectionflags	@""
	.align	4


	//----- nvinfo : EIATTR_CUDA_API_VERSION
	.align		4
        /*0000*/ 	.byte	0x04, 0x37
        /*0002*/ 	.short	(.L_7 - .L_6)
.L_6:
        /*0004*/ 	.word	0x00000082


	//----- nvinfo : EIATTR_KPARAM_INFO
	.align		4
.L_7:
        /*0008*/ 	.byte	0x04, 0x17
        /*000a*/ 	.short	(.L_9 - .L_8)
.L_8:
        /*000c*/ 	.word	0x00000000
        /*0010*/ 	.short	0x0003
        /*0012*/ 	.short	0x0018
        /*0014*/ 	.byte	0x00, 0xf0, 0x11, 0x00


	//----- nvinfo : EIATTR_KPARAM_INFO
	.align		4
.L_9:
        /*0018*/ 	.byte	0x04, 0x17
        /*001a*/ 	.short	(.L_11 - .L_10)
.L_10:
        /*001c*/ 	.word	0x00000000
        /*0020*/ 	.short	0x0002
        /*0022*/ 	.short	0x0010
        /*0024*/ 	.byte	0x00, 0xf5, 0x21, 0x00


	//----- nvinfo : EIATTR_KPARAM_INFO
	.align		4
.L_11:
        /*0028*/ 	.byte	0x04, 0x17
        /*002a*/ 	.short	(.L_13 - .L_12)
.L_12:
        /*002c*/ 	.word	0x00000000
        /*0030*/ 	.short	0x0001
        /*0032*/ 	.short	0x0008
        /*0034*/ 	.byte	0x00, 0xf5, 0x21, 0x00


	//----- nvinfo : EIATTR_KPARAM_INFO
	.align		4
.L_13:
        /*0038*/ 	.byte	0x04, 0x17
        /*003a*/ 	.short	(.L_15 - .L_14)
.L_14:
        /*003c*/ 	.word	0x00000000
        /*0040*/ 	.short	0x0000
        /*0042*/ 	.short	0x0000
        /*0044*/ 	.byte	0x00, 0xf5, 0x21, 0x00


	//----- nvinfo : EIATTR_SPARSE_MMA_MASK
	.align		4
.L_15:
        /*0048*/ 	.byte	0x03, 0x50
        /*004a*/ 	.short	0x0000


	//----- nvinfo : EIATTR_MAXREG_COUNT
	.align		4
        /*004c*/ 	.byte	0x03, 0x1b
        /*004e*/ 	.short	0x00ff


	//----- nvinfo : EIATTR_MERCURY_ISA_VERSION
	.align		4
        /*0050*/ 	.byte	0x03, 0x5f
        /*0052*/ 	.short	0x0101


	//----- nvinfo : EIATTR_VRC_CTA_INIT_COUNT
	.align		4
        /*0054*/ 	.byte	0x02, 0x4a
	.zero		1
	.zero		1


	//----- nvinfo : EIATTR_EXIT_INSTR_OFFSETS
	.align		4
        /*0058*/ 	.byte	0x04, 0x1c
        /*005a*/ 	.short	(.L_17 - .L_16)


	//   ....[0]....
.L_16:
        /*005c*/ 	.word	0x000000c0


	//   ....[1]....
        /*0060*/ 	.word	0x00000ad0


	//----- nvinfo : EIATTR_CBANK_PARAM_SIZE
	.align		4
.L_17:
        /*0064*/ 	.byte	0x03, 0x19
        /*0066*/ 	.short	0x001c


	//----- nvinfo : EIATTR_PARAM_CBANK
	.align		4
        /*0068*/ 	.byte	0x04, 0x0a
        /*006a*/ 	.short	(.L_19 - .L_18)
	.align		4
.L_18:
        /*006c*/ 	.word	index@(.nv.constant0._Z19multiply_matrix_gpuPdS_S_i)
        /*0070*/ 	.short	0x0380
        /*0072*/ 	.short	0x001c


	//----- nvinfo : EIATTR_SW_WAR
	.align		4
.L_19:
        /*0074*/ 	.byte	0x04, 0x36
        /*0076*/ 	.short	(.L_21 - .L_20)
.L_20:
        /*0078*/ 	.word	0x00000008
.L_21:


//--------------------- .nv.callgraph             --------------------------
	.section	.nv.callgraph,"",@"SHT_CUDA_CALLGRAPH"
	.align	4
	.sectionentsize	8
	.align		4
        /*0000*/ 	.word	0x00000000
	.align		4
        /*0004*/ 	.word	0xffffffff
	.align		4
        /*0008*/ 	.word	0x00000000
	.align		4
        /*000c*/ 	.word	0xfffffffe
	.align		4
        /*0010*/ 	.word	0x00000000
	.align		4
        /*0014*/ 	.word	0xfffffffd
	.align		4
        /*0018*/ 	.word	0x00000000
	.align		4
        /*001c*/ 	.word	0xfffffffc


//--------------------- .text._Z19multiply_matrix_gpuPdS_S_i --------------------------
	.section	.text._Z19multiply_matrix_gpuPdS_S_i,"ax",@progbits
	.align	128
        .global         _Z19multiply_matrix_gpuPdS_S_i
        .type           _Z19multiply_matrix_gpuPdS_S_i,@function
        .size           _Z19multiply_matrix_gpuPdS_S_i,(.L_x_5 - _Z19multiply_matrix_gpuPdS_S_i)
        .other          _Z19multiply_matrix_gpuPdS_S_i,@"STO_CUDA_ENTRY STV_DEFAULT"
_Z19multiply_matrix_gpuPdS_S_i:
.text._Z19multiply_matrix_gpuPdS_S_i:
[----:B------:R-:W-:Y:S01]  /*0000*/  LDC R1, c[0x0][0x37c] ;  /* 0x0000df00ff017b82 */ /* 0x000fe20000000800 */
[----:B------:R-:W0:Y:S07]  /*0010*/  S2R R0, SR_TID.Y ;  /* 0x0000000000007919 */ /* 0x000e2e0000002200 */
[----:B------:R-:W0:Y:S01]  /*0020*/  S2UR UR4, SR_CTAID.Y ;  /* 0x00000000000479c3 */ /* 0x000e220000002600 */
[----:B------:R-:W1:Y:S01]  /*0030*/  LDCU UR18, c[0x0][0x398] ;  /* 0x00007300ff1277ac */ /* 0x000e620008000800 */
[----:B------:R-:W2:Y:S06]  /*0040*/  S2R R3, SR_TID.X ;  /* 0x0000000000037919 */ /* 0x000eac0000002100 */
[----:B------:R-:W0:Y:S08]  /*0050*/  LDC R21, c[0x0][0x364] ;  /* 0x0000d900ff157b82 */ /* 0x000e300000000800 */
[----:B------:R-:W2:Y:S08]  /*0060*/  S2UR UR5, SR_CTAID.X ;  /* 0x00000000000579c3 */ /* 0x000eb00000002500 */
[----:B------:R-:W2:Y:S01]  /*0070*/  LDC R2, c[0x0][0x360] ;  /* 0x0000d800ff027b82 */ /* 0x000ea20000000800 */
[----:B0-----:R-:W-:-:S02]  /*0080*/  IMAD R21, R21, UR4, R0 ;  /* 0x0000000415157c24 */ /* 0x001fc4000f8e0200 */
[----:B--2---:R-:W-:-:S05]  /*0090*/  IMAD R0, R2, UR5, R3 ;  /* 0x0000000502007c24 */ /* 0x004fca000f8e0203 */
[----:B------:R-:W-:-:S04]  /*00a0*/  VIMNMX R2, PT, PT, R21, R0, !PT ;  /* 0x0000000015027248 */ /* 0x000fc80007fe0100 */
[----:B-1----:R-:W-:-:S13]  /*00b0*/  ISETP.GE.AND P0, PT, R2, UR18, PT ;  /* 0x0000001202007c0c */ /* 0x002fda000bf06270 */
[----:B------:R-:W-:Y:S05]  /*00c0*/  @P0 EXIT ;  /* 0x000000000000094d */ /* 0x000fea0003800000 */
[----:B------:R-:W-:Y:S02]  /*00d0*/  UISETP.GE.U32.AND UP0, UPT, UR18, 0x8, UPT ;  /* 0x000000081200788c */ /* 0x000fe4000bf06070 */
[----:B------:R-:W-:Y:S01]  /*00e0*/  IMAD R21, R21, UR18, RZ ;  /* 0x0000001215157c24 */ /* 0x000fe2000f8e02ff */
[----:B------:R-:W-:Y:S01]  /*00f0*/  CS2R R12, SRZ ;  /* 0x00000000000c7805 */ /* 0x000fe2000001ff00 */
[----:B------:R-:W0:Y:S01]  /*0100*/  LDCU.64 UR16, c[0x0][0x358] ;  /* 0x00006b00ff1077ac */ /* 0x000e220008000a00 */
[----:B------:R-:W-:-:S04]  /*0110*/  UMOV UR4, URZ ;  /* 0x000000ff00047c82 */ /* 0x000fc80008000000 */
[----:B------:R-:W-:Y:S05]  /*0120*/  BRA.U !UP0, `(.L_x_0) ;  /* 0x0000000508147547 */ /* 0x000fea000b800000 */
[----:B------:R-:W1:Y:S01]  /*0130*/  LDCU.128 UR20, c[0x0][0x380] ;  /* 0x00007000ff1477ac */ /* 0x000e620008000c00 */
[----:B------:R-:W-:Y:S01]  /*0140*/  IMAD.MOV.U32 R20, RZ, RZ, R0 ;  /* 0x000000ffff147224 */ /* 0x000fe200078e0000 */
[----:B------:R-:W-:Y:S01]  /*0150*/  CS2R R12, SRZ ;  /* 0x00000000000c7805 */ /* 0x000fe2000001ff00 */
[----:B------:R-:W-:-:S04]  /*0160*/  ULOP3.LUT UR4, UR18, 0x7ffffff8, URZ, 0xc0, !UPT ;  /* 0x7ffffff812047892 */ /* 0x000fc8000f8ec0ff */
[----:B------:R-:W-:Y:S01]  /*0170*/  UIADD3 UR4, UPT, UPT, -UR4, URZ, URZ ;  /* 0x000000ff04047290 */ /* 0x000fe2000fffe1ff */
[----:B-1----:R-:W-:Y:S01]  /*0180*/  MOV R2, UR20 ;  /* 0x0000001400027c02 */ /* 0x002fe20008000f00 */
[----:B------:R-:W-:Y:S01]  /*0190*/  IMAD.U32 R3, RZ, RZ, UR21 ;  /* 0x00000015ff037e24 */ /* 0x000fe2000f8e00ff */
[----:B------:R-:W-:Y:S02]  /*01a0*/  UIMAD.WIDE UR6, UR18, 0x18, UR22 ;  /* 0x00000018120678a5 */ /* 0x000fe4000f8e0216 */
[----:B------:R-:W-:Y:S01]  /*01b0*/  UIMAD.WIDE UR8, UR18, 0x20, UR22 ;  /* 0x00000020120878a5 */ /* 0x000fe2000f8e0216 */
[----:B------:R-:W-:Y:S01]  /*01c0*/  IMAD.WIDE.U32 R2, R21, 0x8, R2 ;  /* 0x0000000815027825 */ /* 0x000fe200078e0002 */
[----:B------:R-:W-:Y:S02]  /*01d0*/  UIMAD.WIDE UR10, UR18, 0x28, UR22 ;  /* 0x00000028120a78a5 */ /* 0x000fe4000f8e0216 */
[----:B------:R-:W-:Y:S01]  /*01e0*/  UIMAD.WIDE UR12, UR18, 0x30, UR22 ;  /* 0x00000030120c78a5 */ /* 0x000fe2000f8e0216 */
[----:B------:R-:W-:Y:S01]  /*01f0*/  IADD3 R8, P0, PT, R2, 0x20, RZ ;  /* 0x0000002002087810 */ /* 0x000fe20007f1e0ff */
[----:B------:R-:W-:-:S03]  /*0200*/  UIMAD.WIDE UR14, UR18, 0x38, UR22 ;  /* 0x00000038120e78a5 */ /* 0x000fc6000f8e0216 */
[----:B------:R-:W-:-:S09]  /*0210*/  IADD3.X R9, PT, PT, RZ, R3, RZ, P0, !PT ;  /* 0x00000003ff097210 */ /* 0x000fd200007fe4ff */
.L_x_1:
[----:B------:R-:W-:Y:S01]  /*0220*/  HFMA2 R23, -RZ, RZ, 0, 4.76837158203125e-07 ;  /* 0x00000008ff177431 */ /* 0x000fe200000001ff */
[----:B------:R-:W-:Y:S01]  /*0230*/  UIMAD.WIDE UR24, UR18, 0x8, UR22 ;  /* 0x00000008121878a5 */ /* 0x000fe2000f8e0216 */
[----:B------:R-:W-:Y:S01]  /*0240*/  IMAD.MOV.U32 R2, RZ, RZ, R8 ;  /* 0x000000ffff027224 */ /* 0x000fe200078e0008 */
[----:B------:R-:W-:Y:S01]  /*0250*/  MOV R3, R9 ;  /* 0x0000000900037202 */ /* 0x000fe20000000f00 */
[----:B------:R-:W-:-:S03]  /*0260*/  UIMAD.WIDE UR20, UR18, 0x10, UR22 ;  /* 0x00000010121478a5 */ /* 0x000fc6000f8e0216 */
[----:B------:R-:W-:Y:S01]  /*0270*/  MOV R19, UR25 ;  /* 0x0000001900137c02 */ /* 0x000fe20008000f00 */
[----:B------:R-:W-:Y:S01]  /*0280*/  IMAD.U32 R18, RZ, RZ, UR24 ;  /* 0x00000018ff127e24 */ /* 0x000fe2000f8e00ff */
[----:B0-----:R-:W2:Y:S01]  /*0290*/  LDG.E.64 R24, desc[UR16][R2.64+-0x20] ;  /* 0xffffe01002187981 */ /* 0x001ea2000c1e1b00 */
[C---:B------:R-:W-:Y:S01]  /*02a0*/  IMAD.WIDE R22, R20.reuse, R23, UR22 ;  /* 0x0000001614167e25 */ /* 0x040fe2000f8e0217 */
[----:B------:R-:W-:Y:S02]  /*02b0*/  MOV R16, UR20 ;  /* 0x0000001400107c02 */ /* 0x000fe40008000f00 */
[----:B------:R-:W3:Y:S01]  /*02c0*/  LDG.E.64 R10, desc[UR16][R2.64+-0x18] ;  /* 0xffffe810020a7981 */ /* 0x000ee2000c1e1b00 */
[----:B------:R-:W-:-:S03]  /*02d0*/  IMAD.WIDE R18, R20, 0x8, R18 ;  /* 0x0000000814127825 */ /* 0x000fc600078e0212 */
[----:B------:R-:W2:Y:S01]  /*02e0*/  LDG.E.64 R22, desc[UR16][R22.64] ;  /* 0x0000001016167981 */ /* 0x000ea2000c1e1b00 */
[----:B------:R-:W-:-:S03]  /*02f0*/  IMAD.U32 R17, RZ, RZ, UR21 ;  /* 0x00000015ff117e24 */ /* 0x000fc6000f8e00ff */
[----:B------:R-:W3:Y:S01]  /*0300*/  LDG.E.64 R18, desc[UR16][R18.64] ;  /* 0x0000001012127981 */ /* 0x000ee2000c1e1b00 */
[----:B------:R-:W-:-:S04]  /*0310*/  IMAD.WIDE R16, R20, 0x8, R16 ;  /* 0x0000000814107825 */ /* 0x000fc800078e0210 */
[----:B------:R-:W-:Y:S01]  /*0320*/  HFMA2 R9, -RZ, RZ, 0, 4.76837158203125e-07 ;  /* 0x00000008ff097431 */ /* 0x000fe200000001ff */
[----:B------:R-:W4:Y:S04]  /*0330*/  LDG.E.64 R14, desc[UR16][R2.64+-0x10] ;  /* 0xfffff010020e7981 */ /* 0x000f28000c1e1b00 */
[----:B------:R-:W4:Y:S01]  /*0340*/  LDG.E.64 R16, desc[UR16][R16.64] ;  /* 0x0000001010107981 */ /* 0x000f22000c1e1b00 */
[----:B------:R-:W-:-:S03]  /*0350*/  IMAD.WIDE R8, R20, R9, UR6 ;  /* 0x0000000614087e25 */ /* 0x000fc6000f8e0209 */
[----:B------:R-:W5:Y:S04]  /*0360*/  LDG.E.64 R6, desc[UR16][R2.64+-0x8] ;  /* 0xfffff81002067981 */ /* 0x000f68000c1e1b00 */
[----:B------:R-:W5:Y:S01]  /*0370*/  LDG.E.64 R8, desc[UR16][R8.64] ;  /* 0x0000001008087981 */ /* 0x000f62000c1e1b00 */
[----:B------:R-:W-:-:S05]  /*0380*/  MOV R5, 0x8 ;  /* 0x0000000800057802 */ /* 0x000fca0000000f00 */
[----:B------:R-:W-:-:S06]  /*0390*/  IMAD.WIDE R4, R20, R5, UR8 ;  /* 0x0000000814047e25 */ /* 0x000fcc000f8e0205 */
[----:B------:R-:W5:Y:S01]  /*03a0*/  LDG.E.64 R4, desc[UR16][R4.64] ;  /* 0x0000001004047981 */ /* 0x000f62000c1e1b00 */
[----:B--2---:R-:W-:Y:S01]  /*03b0*/  DFMA R24, R24, R22, R12 ;  /* 0x000000161818722b */ /* 0x004fe2000000000c */
[----:B------:R-:W-:Y:S02]  /*03c0*/  IMAD.MOV.U32 R23, RZ, RZ, 0x8 ;  /* 0x00000008ff177424 */ /* 0x000fe400078e00ff */
[----:B------:R-:W2:Y:S02]  /*03d0*/  LDG.E.64 R12, desc[UR16][R2.64] ;  /* 0x00000010020c7981 */ /* 0x000ea4000c1e1b00 */
[----:B------:R-:W-:-:S03]  /*03e0*/  IMAD.WIDE R22, R20, R23, UR10 ;  /* 0x0000000a14167e25 */ /* 0x000fc6000f8e0217 */
[----:B---3--:R-:W-:Y:S01]  /*03f0*/  DFMA R18, R10, R18, R24 ;  /* 0x000000120a12722b */ /* 0x008fe20000000018 */
[----:B------:R-:W-:Y:S01]  /*0400*/  MOV R25, 0x8 ;  /* 0x0000000800197802 */ /* 0x000fe20000000f00 */
[----:B------:R-:W3:Y:S04]  /*0410*/  LDG.E.64 R10, desc[UR16][R2.64+0x8] ;  /* 0x00000810020a7981 */ /* 0x000ee8000c1e1b00 */
[----:B------:R-:W3:Y:S01]  /*0420*/  LDG.E.64 R22, desc[UR16][R22.64] ;  /* 0x0000001016167981 */ /* 0x000ee2000c1e1b00 */
[C---:B------:R-:W-:Y:S01]  /*0430*/  IMAD.WIDE R24, R20.reuse, R25, UR12 ;  /* 0x0000000c14187e25 */ /* 0x040fe2000f8e0219 */
[----:B----4-:R-:W-:Y:S01]  /*0440*/  DFMA R16, R14, R16, R18 ;  /* 0x000000100e10722b */ /* 0x010fe20000000012 */
[----:B------:R-:W-:Y:S01]  /*0450*/  MOV R19, 0x8 ;  /* 0x0000000800137802 */ /* 0x000fe20000000f00 */
[----:B------:R-:W4:Y:S04]  /*0460*/  LDG.E.64 R14, desc[UR16][R2.64+0x10] ;  /* 0x00001010020e7981 */ /* 0x000f28000c1e1b00 */
[----:B------:R-:W4:Y:S01]  /*0470*/  LDG.E.64 R24, desc[UR16][R24.64] ;  /* 0x0000001018187981 */ /* 0x000f22000c1e1b00 */
[----:B------:R-:W-:Y:S01]  /*0480*/  IMAD.WIDE R18, R20, R19, UR14 ;  /* 0x0000000e14127e25 */ /* 0x000fe2000f8e0213 */
[----:B-----5:R-:W-:-:S02]  /*0490*/  DFMA R8, R6, R8, R16 ;  /* 0x000000080608722b */ /* 0x020fc40000000010 */
[----:B------:R-:W5:Y:S04]  /*04a0*/  LDG.E.64 R6, desc[UR16][R2.64+0x18] ;  /* 0x0000181002067981 */ /* 0x000f68000c1e1b00 */
[----:B------:R-:W5:Y:S01]  /*04b0*/  LDG.E.64 R18, desc[UR16][R18.64] ;  /* 0x0000001012127981 */ /* 0x000f62000c1e1b00 */
[----:B------:R-:W-:-:S04]  /*04c0*/  UIADD3 UR4, UPT, UPT, UR4, 0x8, URZ ;  /* 0x0000000804047890 */ /* 0x000fc8000fffe0ff */
[----:B------:R-:W-:Y:S01]  /*04d0*/  UISETP.NE.AND UP0, UPT, UR4, URZ, UPT ;  /* 0x000000ff0400728c */ /* 0x000fe2000bf05270 */
[----:B--2---:R-:W-:-:S08]  /*04e0*/  DFMA R4, R12, R4, R8 ;  /* 0x000000040c04722b */ /* 0x004fd00000000008 */
[----:B---3--:R-:W-:-:S08]  /*04f0*/  DFMA R4, R10, R22, R4 ;  /* 0x000000160a04722b */ /* 0x008fd00000000004 */
[----:B----4-:R-:W-:Y:S01]  /*0500*/  DFMA R4, R14, R24, R4 ;  /* 0x000000180e04722b */ /* 0x010fe20000000004 */
[----:B------:R-:W-:-:S07]  /*0510*/  IADD3 R8, P0, PT, R2, 0x40, RZ ;  /* 0x0000004002087810 */ /* 0x000fce0007f1e0ff */
[----:B-----5:R-:W-:Y:S01]  /*0520*/  DFMA R12, R6, R18, R4 ;  /* 0x00000012060c722b */ /* 0x020fe20000000004 */
[----:B------:R-:W-:Y:S01]  /*0530*/  IMAD.U32 R5, RZ, RZ, UR18 ;  /* 0x00000012ff057e24 */ /* 0x000fe2000f8e00ff */
[----:B------:R-:W-:-:S04]  /*0540*/  IADD3.X R9, PT, PT, RZ, R3, RZ, P0, !PT ;  /* 0x00000003ff097210 */ /* 0x000fc800007fe4ff */
[----:B------:R-:W-:Y:S01]  /*0550*/  LEA R20, R5, R20, 0x3 ;  /* 0x0000001405147211 */ /* 0x000fe200078e18ff */
[----:B------:R-:W-:Y:S06]  /*0560*/  BRA.U UP0, `(.L_x_1) ;  /* 0xfffffffd002c7547 */ /* 0x000fec000b83ffff */
[----:B------:R-:W-:-:S12]  /*0570*/  ULOP3.LUT UR4, UR18, 0x7ffffff8, URZ, 0xc0, !UPT ;  /* 0x7ffffff812047892 */ /* 0x000fd8000f8ec0ff */
.L_x_0:
[----:B------:R-:W-:-:S04]  /*0580*/  ULOP3.LUT UR6, UR18, 0x7, URZ, 0xc0, !UPT ;  /* 0x0000000712067892 */ /* 0x000fc8000f8ec0ff */
[----:B------:R-:W-:-:S09]  /*0590*/  UISETP.NE.AND UP0, UPT, UR6, URZ, UPT ;  /* 0x000000ff0600728c */ /* 0x000fd2000bf05270 */
[----:B------:R-:W-:Y:S05]  /*05a0*/  BRA.U !UP0, `(.L_x_2) ;  /* 0x0000000508387547 */ /* 0x000fea000b800000 */
[----:B------:R-:W-:Y:S02]  /*05b0*/  UISETP.GE.U32.AND UP0, UPT, UR6, 0x4, UPT ;  /* 0x000000040600788c */ /* 0x000fe4000bf06070 */
[----:B------:R-:W-:-:S04]  /*05c0*/  ULOP3.LUT UR5, UR18, 0x3, URZ, 0xc0, !UPT ;  /* 0x0000000312057892 */ /* 0x000fc8000f8ec0ff */
[----:B------:R-:W-:-:S03]  /*05d0*/  UISETP.NE.AND UP1, UPT, UR5, URZ, UPT ;  /* 0x000000ff0500728c */ /* 0x000fc6000bf25270 */
[----:B------:R-:W-:Y:S08]  /*05e0*/  BRA.U !UP0, `(.L_x_3) ;  /* 0x00000001087c7547 */ /* 0x000ff0000b800000 */
[----:B------:R-:W1:Y:S01]  /*05f0*/  LDC.64 R10, c[0x0][0x380] ;  /* 0x0000e000ff0a7b82 */ /* 0x000e620000000a00 */
[----:B------:R-:W2:Y:S01]  /*0600*/  LDCU.64 UR6, c[0x0][0x380] ;  /* 0x00007000ff0677ac */ /* 0x000ea20008000a00 */
[----:B------:R-:W-:Y:S01]  /*0610*/  IMAD.U32 R5, RZ, RZ, UR4 ;  /* 0x00000004ff057e24 */ /* 0x000fe2000f8e00ff */
[C---:B------:R-:W-:Y:S01]  /*0620*/  IADD3 R3, PT, PT, R21.reuse, UR4, RZ ;  /* 0x0000000415037c10 */ /* 0x040fe2000fffe0ff */
[----:B------:R-:W-:Y:S01]  /*0630*/  IMAD.U32 R23, RZ, RZ, UR18 ;  /* 0x00000012ff177e24 */ /* 0x000fe2000f8e00ff */
[----:B------:R-:W-:Y:S01]  /*0640*/  IADD3 R2, P0, PT, R21, UR4, RZ ;  /* 0x0000000415027c10 */ /* 0x000fe2000ff1e0ff */
[----:B------:R-:W-:Y:S02]  /*0650*/  IMAD R5, R5, UR18, R0 ;  /* 0x0000001205057c24 */ /* 0x000fe4000f8e0200 */
[----:B------:R-:W3:Y:S01]  /*0660*/  LDC.64 R18, c[0x0][0x388] ;  /* 0x0000e200ff127b82 */ /* 0x000ee20000000a00 */
[----:B------:R-:W-:Y:S01]  /*0670*/  MOV R25, UR18 ;  /* 0x0000001200197c02 */ /* 0x000fe20008000f00 */
[----:B-1----:R-:W-:Y:S01]  /*0680*/  IMAD.WIDE.U32 R10, R3, 0x8, R10 ;  /* 0x00000008030a7825 */ /* 0x002fe200078e000a */
[----:B------:R-:W-:-:S02]  /*0690*/  IADD3.X R3, PT, PT, RZ, RZ, RZ, P0, !PT ;  /* 0x000000ffff037210 */ /* 0x000fc400007fe4ff */
[----:B--2---:R-:W-:-:S03]  /*06a0*/  LEA R16, P0, R2, UR6, 0x3 ;  /* 0x0000000602107c11 */ /* 0x004fc6000f8018ff */
[----:B0-----:R-:W2:Y:S01]  /*06b0*/  LDG.E.64 R10, desc[UR16][R10.64] ;  /* 0x000000100a0a7981 */ /* 0x001ea2000c1e1b00 */
[----:B---3--:R-:W-:Y:S01]  /*06c0*/  IMAD.WIDE R18, R5, 0x8, R18 ;  /* 0x0000000805127825 */ /* 0x008fe200078e0212 */
[----:B------:R-:W-:-:S04]  /*06d0*/  LEA.HI.X R17, R2, UR7, R3, 0x3, P0 ;  /* 0x0000000702117c11 */ /* 0x000fc800080f1c03 */
[----:B------:R-:W2:Y:S01]  /*06e0*/  LDG.E.64 R14, desc[UR16][R18.64] ;  /* 0x00000010120e7981 */ /* 0x000ea2000c1e1b00 */
[----:B------:R-:W-:-:S03]  /*06f0*/  IMAD.WIDE R22, R23, 0x8, R18 ;  /* 0x0000000817167825 */ /* 0x000fc600078e0212 */
[----:B------:R-:W3:Y:S04]  /*0700*/  LDG.E.64 R6, desc[UR16][R16.64+0x8] ;  /* 0x0000081010067981 */ /* 0x000ee8000c1e1b00 */
[----:B------:R-:W3:Y:S01]  /*0710*/  LDG.E.64 R8, desc[UR16][R22.64] ;  /* 0x0000001016087981 */ /* 0x000ee2000c1e1b00 */
[----:B------:R-:W-:Y:S01]  /*0720*/  IMAD.WIDE R24, R25, 0x8, R22 ;  /* 0x0000000819187825 */ /* 0x000fe200078e0216 */
[----:B------:R-:W-:Y:S02]  /*0730*/  MOV R27, UR18 ;  /* 0x00000012001b7c02 */ /* 0x000fe40008000f00 */
[----:B------:R-:W4:Y:S04]  /*0740*/  LDG.E.64 R2, desc[UR16][R16.64+0x10] ;  /* 0x0000101010027981 */ /* 0x000f28000c1e1b00 */
[----:B------:R-:W4:Y:S01]  /*0750*/  LDG.E.64 R4, desc[UR16][R24.64] ;  /* 0x0000001018047981 */ /* 0x000f22000c1e1b00 */
[----:B------:R-:W-:-:S03]  /*0760*/  IMAD.WIDE R26, R27, 0x8, R24 ;  /* 0x000000081b1a7825 */ /* 0x000fc600078e0218 */
[----:B------:R-:W5:Y:S04]  /*0770*/  LDG.E.64 R18, desc[UR16][R16.64+0x18] ;  /* 0x0000181010127981 */ /* 0x000f68000c1e1b00 */
[----:B------:R-:W5:Y:S01]  /*0780*/  LDG.E.64 R26, desc[UR16][R26.64] ;  /* 0x000000101a1a7981 */ /* 0x000f62000c1e1b00 */
[----:B------:R-:W-:Y:S01]  /*0790*/  UIADD3 UR4, UPT, UPT, UR4, 0x4, URZ ;  /* 0x0000000404047890 */ /* 0x000fe2000fffe0ff */
[----:B--2---:R-:W-:-:S08]  /*07a0*/  DFMA R10, R10, R14, R12 ;  /* 0x0000000e0a0a722b */ /* 0x004fd0000000000c */
[----:B---3--:R-:W-:-:S08]  /*07b0*/  DFMA R6, R6, R8, R10 ;  /* 0x000000080606722b */ /* 0x008fd0000000000a */
[----:B----4-:R-:W-:-:S08]  /*07c0*/  DFMA R2, R2, R4, R6 ;  /* 0x000000040202722b */ /* 0x010fd00000000006 */
[----:B-----5:R-:W-:-:S11]  /*07d0*/  DFMA R12, R18, R26, R2 ;  /* 0x0000001a120c722b */ /* 0x020fd60000000002 */
.L_x_3:
[----:B------:R-:W-:Y:S05]  /*07e0*/  BRA.U !UP1, `(.L_x_2) ;  /* 0x0000000109a87547 */ /* 0x000fea000b800000 */
[----:B------:R-:W-:Y:S01]  /*07f0*/  UISETP.NE.AND UP0, UPT, UR5, 0x1, UPT ;  /* 0x000000010500788c */ /* 0x000fe2000bf05270 */
[----:B------:R-:W-:Y:S01]  /*0800*/  IMAD.U32 R9, RZ, RZ, UR4 ;  /* 0x00000004ff097e24 */ /* 0x000fe2000f8e00ff */
[----:B------:R-:W-:Y:S02]  /*0810*/  ULOP3.LUT UR5, UR18, 0x1, URZ, 0xc0, !UPT ;  /* 0x0000000112057892 */ /* 0x000fe4000f8ec0ff */
[----:B------:R-:W-:Y:S02]  /*0820*/  MOV R11, UR18 ;  /* 0x00000012000b7c02 */ /* 0x000fe40008000f00 */
[----:B------:R-:W-:Y:S01]  /*0830*/  PLOP3.LUT P1, PT, PT, PT, UP0, 0x80, 0x8 ;  /* 0x000000000008781c */ /* 0x000fe20003f2f008 */
[----:B------:R-:W-:-:S04]  /*0840*/  UISETP.NE.U32.AND UP1, UPT, UR5, 0x1, UPT ;  /* 0x000000010500788c */ /* 0x000fc8000bf25070 */
[----:B------:R-:W1:Y:S02]  /*0850*/  @UP0 LDCU.128 UR8, c[0x0][0x380] ;  /* 0x00007000ff0807ac */ /* 0x000e640008000c00 */
[----:B------:R-:W-:Y:S01]  /*0860*/  PLOP3.LUT P0, PT, PT, PT, UP1, 0x80, 0x8 ;  /* 0x000000000008781c */ /* 0x000fe20003f0f018 */
[----:B------:R-:W2:Y:S05]  /*0870*/  @UP0 LDCU.64 UR6, c[0x0][0x380] ;  /* 0x00007000ff0607ac */ /* 0x000eaa0008000a00 */
[C---:B------:R-:W-:Y:S01]  /*0880*/  @P1 IADD3 R7, PT, PT, R21.reuse, UR4, RZ ;  /* 0x0000000415071c10 */ /* 0x040fe2000fffe0ff */
[----:B------:R-:W3:Y:S01]  /*0890*/  @!UP1 LDCU.128 UR12, c[0x0][0x380] ;  /* 0x00007000ff0c97ac */ /* 0x000ee20008000c00 */
[----:B------:R-:W-:Y:S01]  /*08a0*/  @P1 IADD3 R6, P2, PT, R21, UR4, RZ ;  /* 0x0000000415061c10 */ /* 0x000fe2000ff5e0ff */
[----:B------:R-:W-:Y:S01]  /*08b0*/  @P1 IMAD R9, R9, UR18, R0 ;  /* 0x0000001209091c24 */ /* 0x000fe2000f8e0200 */
[----:B------:R-:W-:Y:S01]  /*08c0*/  @UP0 UIADD3 UR4, UPT, UPT, UR4, 0x2, URZ ;  /* 0x0000000204040890 */ /* 0x000fe2000fffe0ff */
[----:B-1----:R-:W-:Y:S01]  /*08d0*/  MOV R2, UR8 ;  /* 0x0000000800027c02 */ /* 0x002fe20008000f00 */
[----:B------:R-:W-:Y:S01]  /*08e0*/  IMAD.U32 R3, RZ, RZ, UR9 ;  /* 0x00000009ff037e24 */ /* 0x000fe2000f8e00ff */
[----:B------:R-:W-:-:S02]  /*08f0*/  MOV R4, UR10 ;  /* 0x0000000a00047c02 */ /* 0x000fc40008000f00 */
[----:B------:R-:W-:Y:S01]  /*0900*/  MOV R5, UR11 ;  /* 0x0000000b00057c02 */ /* 0x000fe20008000f00 */
[----:B------:R-:W-:-:S04]  /*0910*/  @P1 IMAD.WIDE.U32 R2, R7, 0x8, R2 ;  /* 0x0000000807021825 */ /* 0x000fc800078e0002 */
[----:B------:R-:W-:Y:S01]  /*0920*/  @P1 IMAD.WIDE R4, R9, 0x8, R4 ;  /* 0x0000000809041825 */ /* 0x000fe200078e0204 */
[----:B------:R-:W-:Y:S01]  /*0930*/  MOV R19, UR4 ;  /* 0x0000000400137c02 */ /* 0x000fe20008000f00 */
[----:B0-----:R-:W4:Y:S02]  /*0940*/  @P1 LDG.E.64 R2, desc[UR16][R2.64] ;  /* 0x0000001002021981 */ /* 0x001f24000c1e1b00 */
[----:B------:R-:W-:Y:S01]  /*0950*/  @P1 IMAD.X R7, RZ, RZ, RZ, P2 ;  /* 0x000000ffff071224 */ /* 0x000fe200010e06ff */
[----:B--2---:R-:W-:-:S04]  /*0960*/  @P1 LEA R8, P2, R6, UR6, 0x3 ;  /* 0x0000000606081c11 */ /* 0x004fc8000f8418ff */
[----:B------:R-:W-:Y:S01]  /*0970*/  @P1 LEA.HI.X R9, R6, UR7, R7, 0x3, P2 ;  /* 0x0000000706091c11 */ /* 0x000fe200090f1c07 */
[----:B------:R-:W-:Y:S02]  /*0980*/  @P1 IMAD.WIDE R6, R11, 0x8, R4 ;  /* 0x000000080b061825 */ /* 0x000fe400078e0204 */
[----:B------:R-:W4:Y:S01]  /*0990*/  @P1 LDG.E.64 R4, desc[UR16][R4.64] ;  /* 0x0000001004041981 */ /* 0x000f22000c1e1b00 */
[----:B---3--:R-:W-:Y:S01]  /*09a0*/  MOV R14, UR12 ;  /* 0x0000000c000e7c02 */ /* 0x008fe20008000f00 */
[----:B------:R-:W-:Y:S01]  /*09b0*/  IMAD.U32 R15, RZ, RZ, UR13 ;  /* 0x0000000dff0f7e24 */ /* 0x000fe2000f8e00ff */
[----:B------:R-:W-:Y:S01]  /*09c0*/  MOV R10, UR14 ;  /* 0x0000000e000a7c02 */ /* 0x000fe20008000f00 */
[----:B------:R-:W-:Y:S01]  /*09d0*/  IMAD.U32 R11, RZ, RZ, UR15 ;  /* 0x0000000fff0b7e24 */ /* 0x000fe2000f8e00ff */
[----:B------:R-:W-:Y:S01]  /*09e0*/  @!P0 IADD3 R17, PT, PT, R21, UR4, RZ ;  /* 0x0000000415118c10 */ /* 0x000fe2000fffe0ff */
[----:B------:R-:W-:Y:S01]  /*09f0*/  @!P0 IMAD R19, R19, UR18, R0 ;  /* 0x0000001213138c24 */ /* 0x000fe2000f8e0200 */
[----:B------:R-:W2:Y:S04]  /*0a00*/  @P1 LDG.E.64 R6, desc[UR16][R6.64] ;  /* 0x0000001006061981 */ /* 0x000ea8000c1e1b00 */
[----:B------:R-:W2:Y:S01]  /*0a10*/  @P1 LDG.E.64 R8, desc[UR16][R8.64+0x8] ;  /* 0x0000081008081981 */ /* 0x000ea2000c1e1b00 */
[----:B------:R-:W-:-:S04]  /*0a20*/  @!P0 IMAD.WIDE.U32 R14, R17, 0x8, R14 ;  /* 0x00000008110e8825 */ /* 0x000fc800078e000e */
[----:B------:R-:W-:Y:S02]  /*0a30*/  @!P0 IMAD.WIDE R10, R19, 0x8, R10 ;  /* 0x00000008130a8825 */ /* 0x000fe400078e020a */
[----:B------:R-:W3:Y:S04]  /*0a40*/  @!P0 LDG.E.64 R14, desc[UR16][R14.64] ;  /* 0x000000100e0e8981 */ /* 0x000ee8000c1e1b00 */
[----:B------:R-:W3:Y:S01]  /*0a50*/  @!P0 LDG.E.64 R10, desc[UR16][R10.64] ;  /* 0x000000100a0a8981 */ /* 0x000ee2000c1e1b00 */
[----:B----4-:R-:W-:-:S08]  /*0a60*/  @P1 DFMA R2, R2, R4, R12 ;  /* 0x000000040202122b */ /* 0x010fd0000000000c */
[----:B--2---:R-:W-:-:S08]  /*0a70*/  @P1 DFMA R12, R8, R6, R2 ;  /* 0x00000006080c122b */ /* 0x004fd00000000002 */
[----:B---3--:R-:W-:-:S11]  /*0a80*/  @!P0 DFMA R12, R14, R10, R12 ;  /* 0x0000000a0e0c822b */ /* 0x008fd6000000000c */
.L_x_2:
[----:B------:R-:W1:Y:S01]  /*0a90*/  LDC.64 R2, c[0x0][0x390] ;  /* 0x0000e400ff027b82 */ /* 0x000e620000000a00 */
[----:B------:R-:W-:-:S05]  /*0aa0*/  IADD3 R21, PT, PT, R0, R21, RZ ;  /* 0x0000001500157210 */ /* 0x000fca0007ffe0ff */
[----:B-1----:R-:W-:-:S05]  /*0ab0*/  IMAD.WIDE R2, R21, 0x8, R2 ;  /* 0x0000000815027825 */ /* 0x002fca00078e0202 */
[----:B0-----:R-:W-:Y:S01]  /*0ac0*/  STG.E.64 desc[UR16][R2.64], R12 ;  /* 0x0000000c02007986 */ /* 0x001fe2000c101b10 */
[----:B------:R-:W-:Y:S05]  /*0ad0*/  EXIT ;  /* 0x000000000000794d */ /* 0x000fea0003800000 */
.L_x_4:
[----:B------:R-:W-:-:S00]  /*0ae0*/  BRA `(.L_x_4) ;  /* 0xfffffffc00fc7947 */ /* 0x000fc0000383ffff */
[----:B------:R-:W-:-:S00]  /*0af0*/  NOP ;  /* 0x0000000000007918 */ /* 0x000fc00000000000 */
        /* <DEDUP_REMOVED lines=8> */
.L_x_5:


//--------------------- .nv.shared.reserved.0     --------------------------
	.section	.nv.shared.reserved.0,"aw",@nobits
	.weak		__nv_reservedSMEM_offset_0_alias
	.size		__nv_reservedSMEM_offset_0_alias, 0, 64
	.other		__nv_reservedSMEM_offset_0_alias,@"STO_CUDA_RESERVED_SHARED STV_DEFAULT"
__nv_reservedSMEM_offset_0_alias:
	.zero		0
	.zero		64


//--------------------- .nv.constant0._Z19multiply_matrix_gpuPdS_S_i --------------------------
	.section	.nv.constant0._Z19multiply_matrix_gpuPdS_S_i,"a",@progbits
	.sectionflags	@""
	.align	4
.nv.constant0._Z19multiply_matrix_gpuPdS_S_i:
	.zero		924


//--------------------- SYMBOLS --------------------------

	.type		.nv.reservedSmem.offset0,@object
	.size		.nv.reservedSmem.offset0,0x4
